	.headerflags	@"EF_CUDA_TEXMODE_UNIFIED EF_CUDA_64BIT_ADDRESS EF_CUDA_ACCELERATORS EF_CUDA_SM90 EF_CUDA_VIRTUAL_SM(EF_CUDA_SM90)"
	.elftype	@"ET_EXEC"


//--------------------- .nv.info                  --------------------------
	.section	.nv.info,"",@"SHT_CUDA_INFO"
	.align	4


	//----- nvinfo : EIATTR_REGCOUNT
	.align		4
        /*0000*/ 	.byte	0x04, 0x2f
        /*0002*/ 	.short	(.L_3 - .L_2)
	.align		4
.L_2:
        /*0004*/ 	.word	index@(triton_poi_fused__native_batch_norm_legit_no_training_add_native_batch_norm_backward_25)
        /*0008*/ 	.word	0x00000018


	//----- nvinfo : EIATTR_MIN_STACK_SIZE
	.align		4
.L_3:
        /*000c*/ 	.byte	0x04, 0x12
        /*000e*/ 	.short	(.L_5 - .L_4)
	.align		4
.L_4:
        /*0010*/ 	.word	index@(triton_poi_fused__native_batch_norm_legit_no_training_add_native_batch_norm_backward_25)
        /*0014*/ 	.word	0x00000000


	//----- nvinfo : EIATTR_FRAME_SIZE
	.align		4
.L_5:
        /*0018*/ 	.byte	0x04, 0x11
        /*001a*/ 	.short	(.L_7 - .L_6)
	.align		4
.L_6:
        /*001c*/ 	.word	index@(triton_poi_fused__native_batch_norm_legit_no_training_add_native_batch_norm_backward_25)
        /*0020*/ 	.word	0x00000000


	//----- nvinfo : EIATTR_MIN_STACK_SIZE
	.align		4
.L_7:
        /*0024*/ 	.byte	0x04, 0x12
        /*0026*/ 	.short	(.L_9 - .L_8)
	.align		4
.L_8:
        /*0028*/ 	.word	index@(triton_poi_fused__native_batch_norm_legit_no_training_add_native_batch_norm_backward_25)
        /*002c*/ 	.word	0x00000000
.L_9:


//--------------------- .nv.info.triton_poi_fused__native_batch_norm_legit_no_training_add_native_batch_norm_backward_25 --------------------------
	.section	.nv.info.triton_poi_fused__native_batch_norm_legit_no_training_add_native_batch_norm_backward_25,"",@"SHT_CUDA_INFO"
	.sectionflags	@""
	.align	4


	//----- nvinfo : EIATTR_CUDA_API_VERSION
	.align		4
        /*0000*/ 	.byte	0x04, 0x37
        /*0002*/ 	.short	(.L_11 - .L_10)
.L_10:
        /*0004*/ 	.word	0x0000007c


	//----- nvinfo : EIATTR_KPARAM_INFO
	.align		4
.L_11:
        /*0008*/ 	.byte	0x04, 0x17
        /*000a*/ 	.short	(.L_13 - .L_12)
.L_12:
        /*000c*/ 	.word	0x00000000
        /*0010*/ 	.short	0x0009
        /*0012*/ 	.short	0x0048
        /*0014*/ 	.byte	0x00, 0xf0, 0x11, 0x00


	//----- nvinfo : EIATTR_KPARAM_INFO
	.align		4
.L_13:
        /*0018*/ 	.byte	0x04, 0x17
        /*001a*/ 	.short	(.L_15 - .L_14)
.L_14:
        /*001c*/ 	.word	0x00000000
        /*0020*/ 	.short	0x0008
        /*0022*/ 	.short	0x0040
        /*0024*/ 	.byte	0x00, 0xf4, 0x21, 0x00


	//----- nvinfo : EIATTR_KPARAM_INFO
	.align		4
.L_15:
        /*0028*/ 	.byte	0x04, 0x17
        /*002a*/ 	.short	(.L_17 - .L_16)
.L_16:
        /*002c*/ 	.word	0x00000000
        /*0030*/ 	.short	0x0007
        /*0032*/ 	.short	0x0038
        /*0034*/ 	.byte	0x00, 0xf4, 0x21, 0x00


	//----- nvinfo : EIATTR_KPARAM_INFO
	.align		4
.L_17:
        /*0038*/ 	.byte	0x04, 0x17
        /*003a*/ 	.short	(.L_19 - .L_18)
.L_18:
        /*003c*/ 	.word	0x00000000
        /*0040*/ 	.short	0x0006
        /*0042*/ 	.short	0x0030
        /*0044*/ 	.byte	0x00, 0xf4, 0x21, 0x00


	//----- nvinfo : EIATTR_KPARAM_INFO
	.align		4
.L_19:
        /*0048*/ 	.byte	0x04, 0x17
        /*004a*/ 	.short	(.L_21 - .L_20)
.L_20:
        /*004c*/ 	.word	0x00000000
        /*0050*/ 	.short	0x0005
        /*0052*/ 	.short	0x0028
        /*0054*/ 	.byte	0x00, 0xf4, 0x21, 0x00


	//----- nvinfo : EIATTR_KPARAM_INFO
	.align		4
.L_21:
        /*0058*/ 	.byte	0x04, 0x17
        /*005a*/ 	.short	(.L_23 - .L_22)
.L_22:
        /*005c*/ 	.word	0x00000000
        /*0060*/ 	.short	0x0004
        /*0062*/ 	.short	0x0020
        /*0064*/ 	.byte	0x00, 0xf4, 0x21, 0x00


	//----- nvinfo : EIATTR_KPARAM_INFO
	.align		4
.L_23:
        /*0068*/ 	.byte	0x04, 0x17
        /*006a*/ 	.short	(.L_25 - .L_24)
.L_24:
        /*006c*/ 	.word	0x00000000
        /*0070*/ 	.short	0x0003
        /*0072*/ 	.short	0x0018
        /*0074*/ 	.byte	0x00, 0xf4, 0x21, 0x00


	//----- nvinfo : EIATTR_KPARAM_INFO
	.align		4
.L_25:
        /*0078*/ 	.byte	0x04, 0x17
        /*007a*/ 	.short	(.L_27 - .L_26)
.L_26:
        /*007c*/ 	.word	0x00000000
        /*0080*/ 	.short	0x0002
        /*0082*/ 	.short	0x0010
        /*0084*/ 	.byte	0x00, 0xf4, 0x21, 0x00


	//----- nvinfo : EIATTR_KPARAM_INFO
	.align		4
.L_27:
        /*0088*/ 	.byte	0x04, 0x17
        /*008a*/ 	.short	(.L_29 - .L_28)
.L_28:
        /*008c*/ 	.word	0x00000000
        /*0090*/ 	.short	0x0001
        /*0092*/ 	.short	0x0008
        /*0094*/ 	.byte	0x00, 0xf4, 0x21, 0x00


	//----- nvinfo : EIATTR_KPARAM_INFO
	.align		4
.L_29:
        /*0098*/ 	.byte	0x04, 0x17
        /*009a*/ 	.short	(.L_31 - .L_30)
.L_30:
        /*009c*/ 	.word	0x00000000
        /*00a0*/ 	.short	0x0000
        /*00a2*/ 	.short	0x0000
        /*00a4*/ 	.byte	0x00, 0xf4, 0x21, 0x00


	//----- nvinfo : EIATTR_SPARSE_MMA_MASK
	.align		4
.L_31:
        /*00a8*/ 	.byte	0x03, 0x50
        /*00aa*/ 	.short	0x0000


	//----- nvinfo : EIATTR_MAXREG_COUNT
	.align		4
        /*00ac*/ 	.byte	0x03, 0x1b
        /*00ae*/ 	.short	0x00ff


	//----- nvinfo : EIATTR_EXIT_INSTR_OFFSETS
	.align		4
        /*00b0*/ 	.byte	0x04, 0x1c
        /*00b2*/ 	.short	(.L_33 - .L_32)


	//   ....[0]....
.L_32:
        /*00b4*/ 	.word	0x000003e0


	//   ....[1]....
        /*00b8*/ 	.word	0x00000400


	//----- nvinfo : EIATTR_REQNTID
	.align		4
.L_33:
        /*00bc*/ 	.byte	0x04, 0x10
        /*00be*/ 	.short	(.L_35 - .L_34)
.L_34:
        /*00c0*/ 	.word	0x00000080
        /*00c4*/ 	.word	0x00000001
        /*00c8*/ 	.word	0x00000001


	//----- nvinfo : EIATTR_CBANK_PARAM_SIZE
	.align		4
.L_35:
        /*00cc*/ 	.byte	0x03, 0x19
        /*00ce*/ 	.short	0x004c


	//----- nvinfo : EIATTR_PARAM_CBANK
	.align		4
        /*00d0*/ 	.byte	0x04, 0x0a
        /*00d2*/ 	.short	(.L_37 - .L_36)
	.align		4
.L_36:
        /*00d4*/ 	.word	index@(.nv.constant0.triton_poi_fused__native_batch_norm_legit_no_training_add_native_batch_norm_backward_25)
        /*00d8*/ 	.short	0x0210
        /*00da*/ 	.short	0x004c


	//----- nvinfo : EIATTR_SW_WAR
	.align		4
.L_37:
        /*00dc*/ 	.byte	0x04, 0x36
        /*00de*/ 	.short	(.L_39 - .L_38)
.L_38:
        /*00e0*/ 	.word	0x00000008
.L_39:


//--------------------- .nv.callgraph             --------------------------
	.section	.nv.callgraph,"",@"SHT_CUDA_CALLGRAPH"
	.align	4
	.sectionentsize	8
	.align		4
        /*0000*/ 	.word	0x00000000
	.align		4
        /*0004*/ 	.word	0xffffffff
	.align		4
        /*0008*/ 	.word	0x00000000
	.align		4
        /*000c*/ 	.word	0xfffffffe
	.align		4
        /*0010*/ 	.word	0x00000000
	.align		4
        /*0014*/ 	.word	0xfffffffd
	.align		4
        /*0018*/ 	.word	0x00000000
	.align		4
        /*001c*/ 	.word	0xfffffffc


//--------------------- .nv.constant4             --------------------------
	.section	.nv.constant4,"a",@progbits
	.align	8
	.align		8
.nv.constant4:
        /*0000*/ 	.dword	_$_str
	.align		8
        /*0008*/ 	.dword	_$_str_$_2


//--------------------- .text.triton_poi_fused__native_batch_norm_legit_no_training_add_native_batch_norm_backward_25 --------------------------
	.section	.text.triton_poi_fused__native_batch_norm_legit_no_training_add_native_batch_norm_backward_25,"ax",@progbits
	.align	128
        .global         triton_poi_fused__native_batch_norm_legit_no_training_add_native_batch_norm_backward_25
        .type           triton_poi_fused__native_batch_norm_legit_no_training_add_native_batch_norm_backward_25,@function
        .size           triton_poi_fused__native_batch_norm_legit_no_training_add_native_batch_norm_backward_25,(.L_x_1 - triton_poi_fused__native_batch_norm_legit_no_training_add_native_batch_norm_backward_25)
        .other          triton_poi_fused__native_batch_norm_legit_no_training_add_native_batch_norm_backward_25,@"STO_CUDA_ENTRY STV_DEFAULT"
triton_poi_fused__native_batch_norm_legit_no_training_add_native_batch_norm_backward_25:
.text.triton_poi_fused__native_batch_norm_legit_no_training_add_native_batch_norm_backward_25:
[----:B------:R-:W0:Y:S01]  /*0000*/  LDC R1, c[0x0][0x28] ;  /* 0x00000a00ff017b82 */ /* 0x000e220000000800 */
[----:B------:R-:W1:Y:S07]  /*0010*/  S2R R7, SR_TID.X ;  /* 0x0000000000077919 */ /* 0x000e6e0000002100 */
[----:B------:R-:W2:Y:S01]  /*0020*/  LDC.64 R16, c[0x0][0x220] ;  /* 0x00008800ff107b82 */ /* 0x000ea20000000a00 */
[----:B------:R-:W-:Y:S01]  /*0030*/  HFMA2.MMA R6, -RZ, RZ, 0, 0 ;  /* 0x00000000ff067435 */ /* 0x000fe200000001ff */
[----:B------:R-:W-:Y:S01]  /*0040*/  ULDC.64 UR4, c[0x0][0x208] ;  /* 0x0000820000047ab9 */ /* 0x000fe20000000a00 */
[----:B------:R-:W3:Y:S05]  /*0050*/  S2R R0, SR_CTAID.X ;  /* 0x0000000000007919 */ /* 0x000eea0000002500 */
[----:B------:R-:W4:Y:S08]  /*0060*/  LDC.64 R18, c[0x0][0x210] ;  /* 0x00008400ff127b82 */ /* 0x000f300000000a00 */
[----:B------:R-:W5:Y:S08]  /*0070*/  LDC.64 R20, c[0x0][0x218] ;  /* 0x00008600ff147b82 */ /* 0x000f700000000a00 */
[----:B------:R-:W4:Y:S01]  /*0080*/  LDC.64 R14, c[0x0][0x228] ;  /* 0x00008a00ff0e7b82 */ /* 0x000f220000000a00 */
[----:B-1----:R-:W-:-:S07]  /*0090*/  LOP3.LUT R7, R7, 0x7f, RZ, 0xc0, !PT ;  /* 0x0000007f07077812 */ /* 0x002fce00078ec0ff */
[----:B------:R-:W1:Y:S01]  /*00a0*/  LDC.64 R12, c[0x0][0x230] ;  /* 0x00008c00ff0c7b82 */ /* 0x000e620000000a00 */
[----:B---3--:R-:W-:-:S04]  /*00b0*/  LEA R7, R0, R7, 0x7 ;  /* 0x0000000700077211 */ /* 0x008fc800078e38ff */
[C---:B------:R-:W-:Y:S01]  /*00c0*/  ISETP.GE.AND P2, PT, R7.reuse, 0x2400, PT ;  /* 0x000024000700780c */ /* 0x040fe20003f46270 */
[----:B------:R-:W-:Y:S02]  /*00d0*/  IMAD.HI R0, R7, 0x38e38e39, RZ ;  /* 0x38e38e3907007827 */ /* 0x000fe400078e02ff */
[----:B------:R-:W3:Y:S03]  /*00e0*/  LDC.64 R4, c[0x0][0x240] ;  /* 0x00009000ff047b82 */ /* 0x000ee60000000a00 */
[----:B------:R-:W-:-:S04]  /*00f0*/  SHF.R.U32.HI R3, RZ, 0x1f, R0 ;  /* 0x0000001fff037819 */ /* 0x000fc80000011600 */
[----:B------:R-:W-:-:S04]  /*0100*/  LEA.HI.SX32 R3, R0, R3, 0x1d ;  /* 0x0000000300037211 */ /* 0x000fc800078feaff */
[----:B------:R-:W-:-:S04]  /*0110*/  SHF.R.S32.HI R0, RZ, 0x1f, R3 ;  /* 0x0000001fff007819 */ /* 0x000fc80000011403 */
[----:B------:R-:W-:-:S04]  /*0120*/  LEA.HI R0, R0, R3, RZ, 0x6 ;  /* 0x0000000300007211 */ /* 0x000fc800078f30ff */
[----:B------:R-:W-:-:S04]  /*0130*/  LOP3.LUT R0, R0, 0xffffffc0, RZ, 0xc0, !PT ;  /* 0xffffffc000007812 */ /* 0x000fc800078ec0ff */
[----:B------:R-:W-:Y:S02]  /*0140*/  IADD3 R11, R3, -R0, RZ ;  /* 0x80000000030b7210 */ /* 0x000fe40007ffe0ff */
[----:B------:R-:W3:Y:S03]  /*0150*/  LDC.64 R2, c[0x0][0x238] ;  /* 0x00008e00ff027b82 */ /* 0x000ee60000000a00 */
[----:B--2---:R-:W-:-:S05]  /*0160*/  IMAD.WIDE R16, R11, 0x4, R16 ;  /* 0x000000040b107825 */ /* 0x004fca00078e0210 */
[----:B------:R2:W3:Y:S01]  /*0170*/  @!P2 LDG.E.EL R6, desc[UR4][R16.64] ;  /* 0x000000041006a981 */ /* 0x0004e2000c2e1900 */
[----:B------:R-:W-:Y:S02]  /*0180*/  MOV R0, RZ ;  /* 0x000000ff00007202 */ /* 0x000fe40000000f00 */
[----:B------:R-:W-:Y:S01]  /*0190*/  CS2R R8, SRZ ;  /* 0x0000000000087805 */ /* 0x000fe2000001ff00 */
[----:B----4-:R-:W-:-:S04]  /*01a0*/  IMAD.WIDE R18, R7, 0x4, R18 ;  /* 0x0000000407127825 */ /* 0x010fc800078e0212 */
[----:B-----5:R-:W-:Y:S01]  /*01b0*/  IMAD.WIDE R20, R11, 0x4, R20 ;  /* 0x000000040b147825 */ /* 0x020fe200078e0214 */
[----:B------:R4:W5:Y:S01]  /*01c0*/  @!P2 LDG.E R0, desc[UR4][R18.64] ;  /* 0x000000041200a981 */ /* 0x000962000c1e1900 */
[----:B--2---:R-:W-:-:S03]  /*01d0*/  HFMA2.MMA R17, -RZ, RZ, 0, 0 ;  /* 0x00000000ff117435 */ /* 0x004fc600000001ff */
[----:B------:R-:W5:Y:S01]  /*01e0*/  @!P2 LDG.E.EL R9, desc[UR4][R20.64] ;  /* 0x000000041409a981 */ /* 0x000f62000c2e1900 */
[----:B0-----:R-:W-:Y:S01]  /*01f0*/  IMAD.WIDE R14, R11, 0x4, R14 ;  /* 0x000000040b0e7825 */ /* 0x001fe200078e020e */
[----:B------:R-:W-:-:S03]  /*0200*/  MOV R10, RZ ;  /* 0x000000ff000a7202 */ /* 0x000fc60000000f00 */
[----:B-1----:R-:W-:Y:S02]  /*0210*/  IMAD.WIDE R12, R11, 0x4, R12 ;  /* 0x000000040b0c7825 */ /* 0x002fe400078e020c */
[----:B------:R-:W2:Y:S02]  /*0220*/  @!P2 LDG.E.EL R17, desc[UR4][R14.64] ;  /* 0x000000040e11a981 */ /* 0x000ea4000c2e1900 */
[----:B---3--:R-:W-:Y:S02]  /*0230*/  IMAD.WIDE R2, R7, 0x4, R2 ;  /* 0x0000000407027825 */ /* 0x008fe400078e0202 */
[----:B------:R0:W2:Y:S02]  /*0240*/  @!P2 LDG.E.EL R8, desc[UR4][R12.64] ;  /* 0x000000040c08a981 */ /* 0x0000a4000c2e1900 */
[----:B----4-:R-:W-:Y:S01]  /*0250*/  IMAD.WIDE R18, R11, 0x4, R4 ;  /* 0x000000040b127825 */ /* 0x010fe200078e0204 */
[----:B------:R-:W-:Y:S01]  /*0260*/  HFMA2.MMA R11, -RZ, RZ, 0, 0 ;  /* 0x00000000ff0b7435 */ /* 0x000fe200000001ff */
[----:B------:R-:W1:Y:S01]  /*0270*/  LDC.64 R4, c[0x0][0x248] ;  /* 0x00009200ff047b82 */ /* 0x000e620000000a00 */
[----:B------:R3:W4:Y:S08]  /*0280*/  @!P2 LDG.E R10, desc[UR4][R2.64] ;  /* 0x00000004020aa981 */ /* 0x000730000c1e1900 */
[----:B------:R-:W2:Y:S01]  /*0290*/  @!P2 LDG.E.EL R11, desc[UR4][R18.64] ;  /* 0x00000004120ba981 */ /* 0x000ea2000c2e1900 */
[----:B0-----:R-:W-:Y:S01]  /*02a0*/  MOV R13, 0x3e800000 ;  /* 0x3e800000000d7802 */ /* 0x001fe20000000f00 */
[----:B---3--:R-:W0:Y:S01]  /*02b0*/  LDC.64 R2, c[0x0][0x250] ;  /* 0x00009400ff027b82 */ /* 0x008e220000000a00 */
[----:B-1----:R-:W-:-:S04]  /*02c0*/  IMAD.WIDE R4, R7, 0x4, R4 ;  /* 0x0000000407047825 */ /* 0x002fc800078e0204 */
[----:B0-----:R-:W-:-:S04]  /*02d0*/  IMAD.WIDE R2, R7, 0x4, R2 ;  /* 0x0000000407027825 */ /* 0x001fc800078e0202 */
[----:B------:R-:W-:-:S04]  /*02e0*/  FADD R6, R6, 9.9999997473787516356e-06 ;  /* 0x3727c5ac06067421 */ /* 0x000fc80000000000 */
[----:B------:R-:W0:Y:S02]  /*02f0*/  MUFU.SQRT R16, R6 ;  /* 0x0000000600107308 */ /* 0x000e240000002000 */
[C---:B0-----:R-:W-:Y:S02]  /*0300*/  FSETP.GT.AND P0, PT, R16.reuse, 8.50705917302346158658e+37, PT ;  /* 0x7e8000001000780b */ /* 0x041fe40003f04000 */
[----:B------:R-:W-:-:S11]  /*0310*/  FSETP.GEU.AND P1, PT, R16, 1.175494350822287508e-38, PT ;  /* 0x008000001000780b */ /* 0x000fd60003f2e000 */
[----:B------:R-:W-:-:S04]  /*0320*/  @P0 FMUL R16, R16, 0.25 ;  /* 0x3e80000010100820 */ /* 0x000fc80000400000 */
[----:B------:R-:W-:-:S06]  /*0330*/  @!P1 FMUL R16, R16, 16777216 ;  /* 0x4b80000010109820 */ /* 0x000fcc0000400000 */
[----:B------:R-:W0:Y:S01]  /*0340*/  MUFU.RCP R16, R16 ;  /* 0x0000001000107308 */ /* 0x000e220000001000 */
[----:B------:R-:W-:Y:S01]  /*0350*/  FSEL R13, R13, 1, P0 ;  /* 0x3f8000000d0d7808 */ /* 0x000fe20000000000 */
[----:B-----5:R-:W-:-:S04]  /*0360*/  FADD R0, -R9, R0 ;  /* 0x0000000009007221 */ /* 0x020fc80000000100 */
[----:B------:R-:W-:-:S04]  /*0370*/  @!P1 FMUL R13, R13, 16777216 ;  /* 0x4b8000000d0d9820 */ /* 0x000fc80000400000 */
[----:B0-----:R-:W-:-:S04]  /*0380*/  FMUL R13, R16, R13 ;  /* 0x0000000d100d7220 */ /* 0x001fc80000400000 */
[----:B------:R-:W-:-:S04]  /*0390*/  FMUL R13, R0, R13 ;  /* 0x0000000d000d7220 */ /* 0x000fc80000400000 */
[----:B--2---:R-:W-:-:S04]  /*03a0*/  FFMA R13, R13, R17, R8 ;  /* 0x000000110d0d7223 */ /* 0x004fc80000000008 */
[----:B----4-:R-:W-:-:S05]  /*03b0*/  FADD R10, R13, R10 ;  /* 0x0000000a0d0a7221 */ /* 0x010fca0000000000 */
[----:B------:R0:W-:Y:S01]  /*03c0*/  @!P2 STG.E desc[UR4][R4.64], R10 ;  /* 0x0000000a0400a986 */ /* 0x0001e2000c101904 */
[----:B------:R-:W-:Y:S01]  /*03d0*/  FADD R11, R10, -R11 ;  /* 0x8000000b0a0b7221 */ /* 0x000fe20000000000 */
[----:B0-----:R-:W-:Y:S06]  /*03e0*/  @P2 EXIT ;  /* 0x000000000000294d */ /* 0x001fec0003800000 */
[----:B------:R-:W-:Y:S01]  /*03f0*/  STG.E desc[UR4][R2.64], R11 ;  /* 0x0000000b02007986 */ /* 0x000fe2000c101904 */
[----:B------:R-:W-:Y:S05]  /*0400*/  EXIT ;  /* 0x000000000000794d */ /* 0x000fea0003800000 */
.L_x_0:
[----:B------:R-:W-:-:S00]  /*0410*/  BRA `(.L_x_0) ;  /* 0xfffffffc00fc7947 */ /* 0x000fc0000383ffff */
[----:B------:R-:W-:-:S00]  /*0420*/  NOP ;  /* 0x0000000000007918 */ /* 0x000fc00000000000 */
        /* <DEDUP_REMOVED lines=13> */
.L_x_1:


//--------------------- .nv.global.init           --------------------------
	.section	.nv.global.init,"aw",@progbits
.nv.global.init:
	.type		_$_str,@object
	.size		_$_str,(_$_str_$_2 - _$_str)
_$_str:
        /*0000*/ 	.byte	0x5f, 0x5f, 0x43, 0x55, 0x44, 0x41, 0x5f, 0x46, 0x54, 0x5a, 0x00
	.type		_$_str_$_2,@object
	.size		_$_str_$_2,(.L_1 - _$_str_$_2)
_$_str_$_2:
        /*000b*/ 	.byte	0x5f, 0x5f, 0x43, 0x55, 0x44, 0x41, 0x5f, 0x50, 0x52, 0x45, 0x43, 0x5f, 0x53, 0x51, 0x52, 0x54
        /*001b*/ 	.byte	0x00
.L_1:


//--------------------- .nv.constant0.triton_poi_fused__native_batch_norm_legit_no_training_add_native_batch_norm_backward_25 --------------------------
	.section	.nv.constant0.triton_poi_fused__native_batch_norm_legit_no_training_add_native_batch_norm_backward_25,"a",@progbits
	.sectionflags	@""
	.align	4
.nv.constant0.triton_poi_fused__native_batch_norm_legit_no_training_add_native_batch_norm_backward_25:
	.zero		604
